//
// Generated by NVIDIA NVVM Compiler
//
// Compiler Build ID: CL-36424714
// Cuda compilation tools, release 13.0, V13.0.88
// Based on NVVM 20.0.0
//

.version 9.0
.target sm_100
.address_size 64

	// .globl	_Z11add_vectorsPfS_S_

.visible .entry _Z11add_vectorsPfS_S_(
	.param .u64 .ptr .align 1 _Z11add_vectorsPfS_S__param_0,
	.param .u64 .ptr .align 1 _Z11add_vectorsPfS_S__param_1,
	.param .u64 .ptr .align 1 _Z11add_vectorsPfS_S__param_2
)
{
	.reg .pred 	%p<7>;
	.reg .b32 	%r<30>;
	.reg .b32 	%f<16>;
	.reg .b64 	%rd<25>;

	ld.param.u64 	%rd4, [_Z11add_vectorsPfS_S__param_0];
	ld.param.u64 	%rd5, [_Z11add_vectorsPfS_S__param_1];
	ld.param.u64 	%rd6, [_Z11add_vectorsPfS_S__param_2];
	cvta.to.global.u64 	%rd1, %rd6;
	cvta.to.global.u64 	%rd2, %rd5;
	cvta.to.global.u64 	%rd3, %rd4;
	mov.u32 	%r12, %ctaid.x;
	mov.u32 	%r13, %ntid.x;
	mov.u32 	%r14, %tid.x;
	mad.lo.s32 	%r28, %r12, %r13, %r14;
	mov.u32 	%r15, %nctaid.x;
	mul.lo.s32 	%r2, %r13, %r15;
	setp.gt.s32 	%p1, %r28, 1048575;
	@%p1 bra 	$L__BB0_7;
	add.s32 	%r16, %r28, %r2;
	max.s32 	%r17, %r16, 1048576;
	setp.lt.s32 	%p2, %r16, 1048576;
	selp.u32 	%r18, 1, 0, %p2;
	add.s32 	%r19, %r16, %r18;
	sub.s32 	%r20, %r17, %r19;
	div.u32 	%r21, %r20, %r2;
	add.s32 	%r3, %r21, %r18;
	and.b32  	%r22, %r3, 3;
	setp.eq.s32 	%p3, %r22, 3;
	@%p3 bra 	$L__BB0_4;
	add.s32 	%r23, %r3, 1;
	and.b32  	%r24, %r23, 3;
	neg.s32 	%r26, %r24;
$L__BB0_3:
	.pragma "nounroll";
	mul.wide.s32 	%rd7, %r28, 4;
	add.s64 	%rd8, %rd1, %rd7;
	add.s64 	%rd9, %rd2, %rd7;
	add.s64 	%rd10, %rd3, %rd7;
	ld.global.f32 	%f1, [%rd10];
	ld.global.f32 	%f2, [%rd9];
	add.f32 	%f3, %f1, %f2;
	st.global.f32 	[%rd8], %f3;
	add.s32 	%r28, %r28, %r2;
	add.s32 	%r26, %r26, 1;
	setp.ne.s32 	%p4, %r26, 0;
	@%p4 bra 	$L__BB0_3;
$L__BB0_4:
	setp.lt.u32 	%p5, %r3, 3;
	@%p5 bra 	$L__BB0_7;
	mul.wide.s32 	%rd15, %r2, 4;
	shl.b32 	%r25, %r2, 2;
$L__BB0_6:
	mul.wide.s32 	%rd11, %r28, 4;
	add.s64 	%rd12, %rd3, %rd11;
	ld.global.f32 	%f4, [%rd12];
	add.s64 	%rd13, %rd2, %rd11;
	ld.global.f32 	%f5, [%rd13];
	add.f32 	%f6, %f4, %f5;
	add.s64 	%rd14, %rd1, %rd11;
	st.global.f32 	[%rd14], %f6;
	add.s64 	%rd16, %rd12, %rd15;
	ld.global.f32 	%f7, [%rd16];
	add.s64 	%rd17, %rd13, %rd15;
	ld.global.f32 	%f8, [%rd17];
	add.f32 	%f9, %f7, %f8;
	add.s64 	%rd18, %rd14, %rd15;
	st.global.f32 	[%rd18], %f9;
	add.s64 	%rd19, %rd16, %rd15;
	ld.global.f32 	%f10, [%rd19];
	add.s64 	%rd20, %rd17, %rd15;
	ld.global.f32 	%f11, [%rd20];
	add.f32 	%f12, %f10, %f11;
	add.s64 	%rd21, %rd18, %rd15;
	st.global.f32 	[%rd21], %f12;
	add.s64 	%rd22, %rd19, %rd15;
	ld.global.f32 	%f13, [%rd22];
	add.s64 	%rd23, %rd20, %rd15;
	ld.global.f32 	%f14, [%rd23];
	add.f32 	%f15, %f13, %f14;
	add.s64 	%rd24, %rd21, %rd15;
	st.global.f32 	[%rd24], %f15;
	add.s32 	%r28, %r25, %r28;
	setp.lt.s32 	%p6, %r28, 1048576;
	@%p6 bra 	$L__BB0_6;
$L__BB0_7:
	ret;

}


// ===== COMPILED SASS (sm_100) =====

	.target	sm_100

	.elftype	@"ET_EXEC"


//--------------------- .note.nv.tkinfo           --------------------------
	.section	.note.nv.tkinfo,"",@"SHT_NOTE"
	.sectionflags	@"SHF_NOTE_NV_TKINFO"
	.tkinfo
        /*0018*/ 	.word	0x00000002
        /*0030*/ 	.string	""
        /*0030*/ 	.string	"ptxas"
        /*0030*/ 	.string	"Cuda compilation tools, release 13.0, V13.0.88"
        /*0030*/ 	.string	"Build cuda_13.0.r13.0/compiler.36424714_0"
        /*0030*/ 	.string	"-arch sm_100 -m 64 "



//--------------------- .note.nv.cuinfo           --------------------------
	.section	.note.nv.cuinfo,"",@"SHT_NOTE"
	.sectionflags	@"SHF_NOTE_NV_CUINFO"
        /*0018*/ 	.short	0x0002
        /*001a*/ 	.short	0x0064
        /*001c*/ 	.short	0x0082
	.zero		2


//--------------------- .nv.info                  --------------------------
	.section	.nv.info,"",@"SHT_CUDA_INFO"
	.align	4


	//----- nvinfo : EIATTR_REGCOUNT
	.align		4
        /*0000*/ 	.byte	0x04, 0x2f
        /*0002*/ 	.short	(.L_1 - .L_0)
	.align		4
.L_0:
        /*0004*/ 	.word	index@(_Z11add_vectorsPfS_S_)
        /*0008*/ 	.word	0x0000001a


	//----- nvinfo : EIATTR_FRAME_SIZE
	.align		4
.L_1:
        /*000c*/ 	.byte	0x04, 0x11
        /*000e*/ 	.short	(.L_3 - .L_2)
	.align		4
.L_2:
        /*0010*/ 	.word	index@(_Z11add_vectorsPfS_S_)
        /*0014*/ 	.word	0x00000000


	//----- nvinfo : EIATTR_MIN_STACK_SIZE
	.align		4
.L_3:
        /*0018*/ 	.byte	0x04, 0x12
        /*001a*/ 	.short	(.L_5 - .L_4)
	.align		4
.L_4:
        /*001c*/ 	.word	index@(_Z11add_vectorsPfS_S_)
        /*0020*/ 	.word	0x00000000
.L_5:


//--------------------- .nv.compat                --------------------------
	.section	.nv.compat,"",@"SHT_CUDA_COMPAT_INFO"
	.align	4
        /*0000*/ 	.byte	0x02, 0x09, 0x00, 0x00, 0x02, 0x02, 0x01, 0x00, 0x02, 0x05, 0x05, 0x00, 0x03, 0x07, 0x01, 0x01
        /*0010*/ 	.byte	0x02, 0x03, 0x00, 0x00, 0x02, 0x06, 0x01, 0x00, 0x04, 0x0b, 0x08, 0x00, 0x09, 0x00, 0x00, 0x00
        /*0020*/ 	.byte	0x00, 0x00, 0x00, 0x00


//--------------------- .nv.info._Z11add_vectorsPfS_S_ --------------------------
	.section	.nv.info._Z11add_vectorsPfS_S_,"",@"SHT_CUDA_INFO"
	.sectionflags	@""
	.align	4


	//----- nvinfo : EIATTR_CUDA_API_VERSION
	.align		4
        /*0000*/ 	.byte	0x04, 0x37
        /*0002*/ 	.short	(.L_7 - .L_6)
.L_6:
        /*0004*/ 	.word	0x00000082


	//----- nvinfo : EIATTR_KPARAM_INFO
	.align		4
.L_7:
        /*0008*/ 	.byte	0x04, 0x17
        /*000a*/ 	.short	(.L_9 - .L_8)
.L_8:
        /*000c*/ 	.word	0x00000000
        /*0010*/ 	.short	0x0002
        /*0012*/ 	.short	0x0010
        /*0014*/ 	.byte	0x00, 0xf5, 0x21, 0x00


	//----- nvinfo : EIATTR_KPARAM_INFO
	.align		4
.L_9:
        /*0018*/ 	.byte	0x04, 0x17
        /*001a*/ 	.short	(.L_11 - .L_10)
.L_10:
        /*001c*/ 	.word	0x00000000
        /*0020*/ 	.short	0x0001
        /*0022*/ 	.short	0x0008
        /*0024*/ 	.byte	0x00, 0xf5, 0x21, 0x00


	//----- nvinfo : EIATTR_KPARAM_INFO
	.align		4
.L_11:
        /*0028*/ 	.byte	0x04, 0x17
        /*002a*/ 	.short	(.L_13 - .L_12)
.L_12:
        /*002c*/ 	.word	0x00000000
        /*0030*/ 	.short	0x0000
        /*0032*/ 	.short	0x0000
        /*0034*/ 	.byte	0x00, 0xf5, 0x21, 0x00


	//----- nvinfo : EIATTR_SPARSE_MMA_MASK
	.align		4
.L_13:
        /*0038*/ 	.byte	0x03, 0x50
        /*003a*/ 	.short	0x0000


	//----- nvinfo : EIATTR_MAXREG_COUNT
	.align		4
        /*003c*/ 	.byte	0x03, 0x1b
        /*003e*/ 	.short	0x00ff


	//----- nvinfo : EIATTR_MERCURY_ISA_VERSION
	.align		4
        /*0040*/ 	.byte	0x03, 0x5f
        /*0042*/ 	.short	0x0101


	//----- nvinfo : EIATTR_VRC_CTA_INIT_COUNT
	.align		4
        /*0044*/ 	.byte	0x02, 0x4a
	.zero		1
	.zero		1


	//----- nvinfo : EIATTR_EXIT_INSTR_OFFSETS
	.align		4
        /*0048*/ 	.byte	0x04, 0x1c
        /*004a*/ 	.short	(.L_15 - .L_14)


	//   ....[0]....
.L_14:
        /*004c*/ 	.word	0x00000080


	//   ....[1]....
        /*0050*/ 	.word	0x00000390


	//   ....[2]....
        /*0054*/ 	.word	0x000005c0


	//----- nvinfo : EIATTR_CRS_STACK_SIZE
	.align		4
.L_15:
        /*0058*/ 	.byte	0x04, 0x1e
        /*005a*/ 	.short	(.L_17 - .L_16)
.L_16:
        /*005c*/ 	.word	0x00000000


	//----- nvinfo : EIATTR_CBANK_PARAM_SIZE
	.align		4
.L_17:
        /*0060*/ 	.byte	0x03, 0x19
        /*0062*/ 	.short	0x0018


	//----- nvinfo : EIATTR_PARAM_CBANK
	.align		4
        /*0064*/ 	.byte	0x04, 0x0a
        /*0066*/ 	.short	(.L_19 - .L_18)
	.align		4
.L_18:
        /*0068*/ 	.word	index@(.nv.constant0._Z11add_vectorsPfS_S_)
        /*006c*/ 	.short	0x0380
        /*006e*/ 	.short	0x0018


	//----- nvinfo : EIATTR_SW_WAR
	.align		4
.L_19:
        /*0070*/ 	.byte	0x04, 0x36
        /*0072*/ 	.short	(.L_21 - .L_20)
.L_20:
        /*0074*/ 	.word	0x00000008
.L_21:


//--------------------- .nv.callgraph             --------------------------
	.section	.nv.callgraph,"",@"SHT_CUDA_CALLGRAPH"
	.align	4
	.sectionentsize	8
	.align		4
        /*0000*/ 	.word	0x00000000
	.align		4
        /*0004*/ 	.word	0xffffffff
	.align		4
        /*0008*/ 	.word	0x00000000
	.align		4
        /*000c*/ 	.word	0xfffffffe
	.align		4
        /*0010*/ 	.word	0x00000000
	.align		4
        /*0014*/ 	.word	0xfffffffd
	.align		4
        /*0018*/ 	.word	0x00000000
	.align		4
        /*001c*/ 	.word	0xfffffffc


//--------------------- .text._Z11add_vectorsPfS_S_ --------------------------
	.section	.text._Z11add_vectorsPfS_S_,"ax",@progbits
	.align	128
        .global         _Z11add_vectorsPfS_S_
        .type           _Z11add_vectorsPfS_S_,@function
        .size           _Z11add_vectorsPfS_S_,(.L_x_5 - _Z11add_vectorsPfS_S_)
        .other          _Z11add_vectorsPfS_S_,@"STO_CUDA_ENTRY STV_DEFAULT"
_Z11add_vectorsPfS_S_:
.text._Z11add_vectorsPfS_S_:
[----:B------:R-:W-:Y:S01]  /*0000*/  LDC R1, c[0x0][0x37c] ;  /* 0x0000df00ff017b82 */ /* 0x000fe20000000800 */
[----:B------:R-:W0:Y:S07]  /*0010*/  S2R R3, SR_TID.X ;  /* 0x0000000000037919 */ /* 0x000e2e0000002100 */
[----:B------:R-:W0:Y:S08]  /*0020*/  S2UR UR4, SR_CTAID.X ;  /* 0x00000000000479c3 */ /* 0x000e300000002500 */
[----:B------:R-:W0:Y:S01]  /*0030*/  LDC R0, c[0x0][0x360] ;  /* 0x0000d800ff007b82 */ /* 0x000e220000000800 */
[----:B------:R-:W1:Y:S01]  /*0040*/  LDCU UR5, c[0x0][0x370] ;  /* 0x00006e00ff0577ac */ /* 0x000e620008000800 */
[----:B0-----:R-:W-:-:S02]  /*0050*/  IMAD R3, R0, UR4, R3 ;  /* 0x0000000400037c24 */ /* 0x001fc4000f8e0203 */
[----:B-1----:R-:W-:-:S03]  /*0060*/  IMAD R0, R0, UR5, RZ ;  /* 0x0000000500007c24 */ /* 0x002fc6000f8e02ff */
[----:B------:R-:W-:-:S13]  /*0070*/  ISETP.GT.AND P0, PT, R3, 0xfffff, PT ;  /* 0x000fffff0300780c */ /* 0x000fda0003f04270 */
[----:B------:R-:W-:Y:S05]  /*0080*/  @P0 EXIT ;  /* 0x000000000000094d */ /* 0x000fea0003800000 */
[----:B------:R-:W0:Y:S01]  /*0090*/  I2F.U32.RP R8, R0 ;  /* 0x0000000000087306 */ /* 0x000e220000209000 */
[----:B------:R-:W-:Y:S01]  /*00a0*/  IADD3 R2, PT, PT, R0, R3, RZ ;  /* 0x0000000300027210 */ /* 0x000fe20007ffe0ff */
[----:B------:R-:W1:Y:S01]  /*00b0*/  LDCU.64 UR4, c[0x0][0x358] ;  /* 0x00006b00ff0477ac */ /* 0x000e620008000a00 */
[----:B------:R-:W-:Y:S01]  /*00c0*/  IADD3 R9, PT, PT, RZ, -R0, RZ ;  /* 0x80000000ff097210 */ /* 0x000fe20007ffe0ff */
[----:B------:R-:W-:Y:S01]  /*00d0*/  BSSY.RECONVERGENT B0, `(.L_x_0) ;  /* 0x000002b000007945 */ /* 0x000fe20003800200 */
[C---:B------:R-:W-:Y:S02]  /*00e0*/  ISETP.GE.AND P0, PT, R2.reuse, 0x100000, PT ;  /* 0x001000000200780c */ /* 0x040fe40003f06270 */
[----:B------:R-:W-:Y:S02]  /*00f0*/  VIMNMX R7, PT, PT, R2, 0x100000, !PT ;  /* 0x0010000002077848 */ /* 0x000fe40007fe0100 */
[----:B------:R-:W-:Y:S02]  /*0100*/  SEL R6, RZ, 0x1, P0 ;  /* 0x00000001ff067807 */ /* 0x000fe40000000000 */
[----:B------:R-:W-:-:S02]  /*0110*/  ISETP.NE.U32.AND P2, PT, R0, RZ, PT ;  /* 0x000000ff0000720c */ /* 0x000fc40003f45070 */
[----:B------:R-:W-:Y:S01]  /*0120*/  IADD3 R7, PT, PT, R7, -R2, -R6 ;  /* 0x8000000207077210 */ /* 0x000fe20007ffe806 */
[----:B0-----:R-:W0:Y:S02]  /*0130*/  MUFU.RCP R8, R8 ;  /* 0x0000000800087308 */ /* 0x001e240000001000 */
[----:B0-----:R-:W-:-:S06]  /*0140*/  IADD3 R4, PT, PT, R8, 0xffffffe, RZ ;  /* 0x0ffffffe08047810 */ /* 0x001fcc0007ffe0ff */
[----:B------:R0:W2:Y:S02]  /*0150*/  F2I.FTZ.U32.TRUNC.NTZ R5, R4 ;  /* 0x0000000400057305 */ /* 0x0000a4000021f000 */
[----:B0-----:R-:W-:Y:S02]  /*0160*/  HFMA2 R4, -RZ, RZ, 0, 0 ;  /* 0x00000000ff047431 */ /* 0x001fe400000001ff */
[----:B--2---:R-:W-:-:S04]  /*0170*/  IMAD R9, R9, R5, RZ ;  /* 0x0000000509097224 */ /* 0x004fc800078e02ff */
[----:B------:R-:W-:-:S06]  /*0180*/  IMAD.HI.U32 R8, R5, R9, R4 ;  /* 0x0000000905087227 */ /* 0x000fcc00078e0004 */
[----:B------:R-:W-:-:S05]  /*0190*/  IMAD.HI.U32 R5, R8, R7, RZ ;  /* 0x0000000708057227 */ /* 0x000fca00078e00ff */
[----:B------:R-:W-:-:S05]  /*01a0*/  IADD3 R2, PT, PT, -R5, RZ, RZ ;  /* 0x000000ff05027210 */ /* 0x000fca0007ffe1ff */
[----:B------:R-:W-:-:S05]  /*01b0*/  IMAD R7, R0, R2, R7 ;  /* 0x0000000200077224 */ /* 0x000fca00078e0207 */
[----:B------:R-:W-:-:S13]  /*01c0*/  ISETP.GE.U32.AND P0, PT, R7, R0, PT ;  /* 0x000000000700720c */ /* 0x000fda0003f06070 */
[----:B------:R-:W-:Y:S02]  /*01d0*/  @P0 IADD3 R7, PT, PT, -R0, R7, RZ ;  /* 0x0000000700070210 */ /* 0x000fe40007ffe1ff */
[----:B------:R-:W-:Y:S02]  /*01e0*/  @P0 IADD3 R5, PT, PT, R5, 0x1, RZ ;  /* 0x0000000105050810 */ /* 0x000fe40007ffe0ff */
[----:B------:R-:W-:-:S13]  /*01f0*/  ISETP.GE.U32.AND P1, PT, R7, R0, PT ;  /* 0x000000000700720c */ /* 0x000fda0003f26070 */
[----:B------:R-:W-:Y:S02]  /*0200*/  @P1 IADD3 R5, PT, PT, R5, 0x1, RZ ;  /* 0x0000000105051810 */ /* 0x000fe40007ffe0ff */
[----:B------:R-:W-:-:S04]  /*0210*/  @!P2 LOP3.LUT R5, RZ, R0, RZ, 0x33, !PT ;  /* 0x00000000ff05a212 */ /* 0x000fc800078e33ff */
[----:B------:R-:W-:-:S04]  /*0220*/  IADD3 R2, PT, PT, R6, R5, RZ ;  /* 0x0000000506027210 */ /* 0x000fc80007ffe0ff */
[C---:B------:R-:W-:Y:S02]  /*0230*/  LOP3.LUT R4, R2.reuse, 0x3, RZ, 0xc0, !PT ;  /* 0x0000000302047812 */ /* 0x040fe400078ec0ff */
[----:B------:R-:W-:Y:S02]  /*0240*/  ISETP.GE.U32.AND P1, PT, R2, 0x3, PT ;  /* 0x000000030200780c */ /* 0x000fe40003f26070 */
[----:B------:R-:W-:-:S13]  /*0250*/  ISETP.NE.AND P0, PT, R4, 0x3, PT ;  /* 0x000000030400780c */ /* 0x000fda0003f05270 */
[----:B-1----:R-:W-:Y:S05]  /*0260*/  @!P0 BRA `(.L_x_1) ;  /* 0x0000000000448947 */ /* 0x002fea0003800000 */
[----:B------:R-:W0:Y:S01]  /*0270*/  LDC.64 R4, c[0x0][0x390] ;  /* 0x0000e400ff047b82 */ /* 0x000e220000000a00 */
[----:B------:R-:W-:-:S04]  /*0280*/  IADD3 R2, PT, PT, R2, 0x1, RZ ;  /* 0x0000000102027810 */ /* 0x000fc80007ffe0ff */
[----:B------:R-:W-:-:S03]  /*0290*/  LOP3.LUT R2, R2, 0x3, RZ, 0xc0, !PT ;  /* 0x0000000302027812 */ /* 0x000fc600078ec0ff */
[----:B------:R-:W1:Y:S01]  /*02a0*/  LDC.64 R6, c[0x0][0x380] ;  /* 0x0000e000ff067b82 */ /* 0x000e620000000a00 */
[----:B------:R-:W-:-:S07]  /*02b0*/  IADD3 R2, PT, PT, -R2, RZ, RZ ;  /* 0x000000ff02027210 */ /* 0x000fce0007ffe1ff */
[----:B------:R-:W2:Y:S02]  /*02c0*/  LDC.64 R8, c[0x0][0x388] ;  /* 0x0000e200ff087b82 */ /* 0x000ea40000000a00 */
.L_x_2:
[----:B--2---:R-:W-:-:S04]  /*02d0*/  IMAD.WIDE R12, R3, 0x4, R8 ;  /* 0x00000004030c7825 */ /* 0x004fc800078e0208 */
[C---:B-1----:R-:W-:Y:S02]  /*02e0*/  IMAD.WIDE R14, R3.reuse, 0x4, R6 ;  /* 0x00000004030e7825 */ /* 0x042fe400078e0206 */
[----:B------:R-:W2:Y:S04]  /*02f0*/  LDG.E R13, desc[UR4][R12.64] ;  /* 0x000000040c0d7981 */ /* 0x000ea8000c1e1900 */
[----:B------:R-:W2:Y:S01]  /*0300*/  LDG.E R14, desc[UR4][R14.64] ;  /* 0x000000040e0e7981 */ /* 0x000ea2000c1e1900 */
[----:B0--3--:R-:W-:Y:S01]  /*0310*/  IMAD.WIDE R10, R3, 0x4, R4 ;  /* 0x00000004030a7825 */ /* 0x009fe200078e0204 */
[----:B------:R-:W-:Y:S02]  /*0320*/  IADD3 R2, PT, PT, R2, 0x1, RZ ;  /* 0x0000000102027810 */ /* 0x000fe40007ffe0ff */
[----:B------:R-:W-:-:S02]  /*0330*/  IADD3 R3, PT, PT, R0, R3, RZ ;  /* 0x0000000300037210 */ /* 0x000fc40007ffe0ff */
[----:B------:R-:W-:Y:S01]  /*0340*/  ISETP.NE.AND P0, PT, R2, RZ, PT ;  /* 0x000000ff0200720c */ /* 0x000fe20003f05270 */
[----:B--2---:R-:W-:-:S05]  /*0350*/  FADD R17, R14, R13 ;  /* 0x0000000d0e117221 */ /* 0x004fca0000000000 */
[----:B------:R3:W-:Y:S07]  /*0360*/  STG.E desc[UR4][R10.64], R17 ;  /* 0x000000110a007986 */ /* 0x0007ee000c101904 */
[----:B------:R-:W-:Y:S05]  /*0370*/  @P0 BRA `(.L_x_2) ;  /* 0xfffffffc00d40947 */ /* 0x000fea000383ffff */
.L_x_1:
[----:B------:R-:W-:Y:S05]  /*0380*/  BSYNC.RECONVERGENT B0 ;  /* 0x0000000000007941 */ /* 0x000fea0003800200 */
.L_x_0:
[----:B------:R-:W-:Y:S05]  /*0390*/  @!P1 EXIT ;  /* 0x000000000000994d */ /* 0x000fea0003800000 */
.L_x_3:
[----:B------:R-:W3:Y:S08]  /*03a0*/  LDC.64 R4, c[0x0][0x380] ;  /* 0x0000e000ff047b82 */ /* 0x000ef00000000a00 */
[----:B------:R-:W0:Y:S01]  /*03b0*/  LDC.64 R6, c[0x0][0x388] ;  /* 0x0000e200ff067b82 */ /* 0x000e220000000a00 */
[----:B---3--:R-:W-:-:S07]  /*03c0*/  IMAD.WIDE R10, R3, 0x4, R4 ;  /* 0x00000004030a7825 */ /* 0x008fce00078e0204 */
[----:B------:R-:W1:Y:S01]  /*03d0*/  LDC.64 R4, c[0x0][0x390] ;  /* 0x0000e400ff047b82 */ /* 0x000e620000000a00 */
[----:B--2---:R-:W2:Y:S01]  /*03e0*/  LDG.E R2, desc[UR4][R10.64] ;  /* 0x000000040a027981 */ /* 0x004ea2000c1e1900 */
[----:B0-----:R-:W-:-:S05]  /*03f0*/  IMAD.WIDE R12, R3, 0x4, R6 ;  /* 0x00000004030c7825 */ /* 0x001fca00078e0206 */
[----:B------:R-:W2:Y:S01]  /*0400*/  LDG.E R7, desc[UR4][R12.64] ;  /* 0x000000040c077981 */ /* 0x000ea2000c1e1900 */
[----:B-1----:R-:W-:-:S04]  /*0410*/  IMAD.WIDE R16, R3, 0x4, R4 ;  /* 0x0000000403107825 */ /* 0x002fc800078e0204 */
[----:B------:R-:W-:-:S04]  /*0420*/  IMAD.WIDE R4, R0, 0x4, R10 ;  /* 0x0000000400047825 */ /* 0x000fc800078e020a */
[----:B--2---:R-:W-:Y:S01]  /*0430*/  FADD R19, R2, R7 ;  /* 0x0000000702137221 */ /* 0x004fe20000000000 */
[----:B------:R-:W-:-:S04]  /*0440*/  IMAD.WIDE R6, R0, 0x4, R12 ;  /* 0x0000000400067825 */ /* 0x000fc800078e020c */
[----:B------:R0:W-:Y:S04]  /*0450*/  STG.E desc[UR4][R16.64], R19 ;  /* 0x0000001310007986 */ /* 0x0001e8000c101904 */
[----:B------:R-:W2:Y:S04]  /*0460*/  LDG.E R2, desc[UR4][R4.64] ;  /* 0x0000000404027981 */ /* 0x000ea8000c1e1900 */
[----:B------:R-:W2:Y:S01]  /*0470*/  LDG.E R15, desc[UR4][R6.64] ;  /* 0x00000004060f7981 */ /* 0x000ea2000c1e1900 */
[----:B------:R-:W-:-:S04]  /*0480*/  IMAD.WIDE R8, R0, 0x4, R16 ;  /* 0x0000000400087825 */ /* 0x000fc800078e0210 */
[----:B------:R-:W-:-:S04]  /*0490*/  IMAD.WIDE R10, R0, 0x4, R4 ;  /* 0x00000004000a7825 */ /* 0x000fc800078e0204 */
[----:B------:R-:W-:-:S04]  /*04a0*/  IMAD.WIDE R12, R0, 0x4, R6 ;  /* 0x00000004000c7825 */ /* 0x000fc800078e0206 */
[----:B--2---:R-:W-:-:S05]  /*04b0*/  FADD R21, R2, R15 ;  /* 0x0000000f02157221 */ /* 0x004fca0000000000 */
        /* <DEDUP_REMOVED lines=8> */
[----:B------:R-:W1:Y:S04]  /*0540*/  LDG.E R4, desc[UR4][R4.64] ;  /* 0x0000000404047981 */ /* 0x000e68000c1e1900 */
[----:B------:R-:W1:Y:S01]  /*0550*/  LDG.E R7, desc[UR4][R6.64] ;  /* 0x0000000406077981 */ /* 0x000e62000c1e1900 */
[C---:B0-----:R-:W-:Y:S01]  /*0560*/  IMAD.WIDE R16, R0.reuse, 0x4, R14 ;  /* 0x0000000400107825 */ /* 0x041fe200078e020e */
[----:B------:R-:W-:-:S04]  /*0570*/  LEA R3, R0, R3, 0x2 ;  /* 0x0000000300037211 */ /* 0x000fc800078e10ff */
[----:B------:R-:W-:Y:S01]  /*0580*/  ISETP.GE.AND P0, PT, R3, 0x100000, PT ;  /* 0x001000000300780c */ /* 0x000fe20003f06270 */
[----:B-1----:R-:W-:-:S05]  /*0590*/  FADD R9, R4, R7 ;  /* 0x0000000704097221 */ /* 0x002fca0000000000 */
[----:B------:R2:W-:Y:S07]  /*05a0*/  STG.E desc[UR4][R16.64], R9 ;  /* 0x0000000910007986 */ /* 0x0005ee000c101904 */
[----:B------:R-:W-:Y:S05]  /*05b0*/  @!P0 BRA `(.L_x_3) ;  /* 0xfffffffc00788947 */ /* 0x000fea000383ffff */
[----:B------:R-:W-:Y:S05]  /*05c0*/  EXIT ;  /* 0x000000000000794d */ /* 0x000fea0003800000 */
.L_x_4:
[----:B------:R-:W-:-:S00]  /*05d0*/  BRA `(.L_x_4) ;  /* 0xfffffffc00fc7947 */ /* 0x000fc0000383ffff */
[----:B------:R-:W-:-:S00]  /*05e0*/  NOP ;  /* 0x0000000000007918 */ /* 0x000fc00000000000 */
        /* <DEDUP_REMOVED lines=9> */
.L_x_5:


//--------------------- .nv.shared.reserved.0     --------------------------
	.section	.nv.shared.reserved.0,"aw",@nobits
	.weak		__nv_reservedSMEM_offset_0_alias
	.size		__nv_reservedSMEM_offset_0_alias, 0, 64
	.other		__nv_reservedSMEM_offset_0_alias,@"STO_CUDA_RESERVED_SHARED STV_DEFAULT"
__nv_reservedSMEM_offset_0_alias:
	.zero		0
	.zero		64


//--------------------- .nv.constant0._Z11add_vectorsPfS_S_ --------------------------
	.section	.nv.constant0._Z11add_vectorsPfS_S_,"a",@progbits
	.sectionflags	@""
	.align	4
.nv.constant0._Z11add_vectorsPfS_S_:
	.zero		920


//--------------------- SYMBOLS --------------------------

	.type		.nv.reservedSmem.offset0,@object
	.size		.nv.reservedSmem.offset0,0x4
